	.headerflags	@"EF_CUDA_TEXMODE_UNIFIED EF_CUDA_64BIT_ADDRESS EF_CUDA_ACCELERATORS EF_CUDA_SM90 EF_CUDA_VIRTUAL_SM(EF_CUDA_SM90)"
	.elftype	@"ET_EXEC"


//--------------------- .nv.info                  --------------------------
	.section	.nv.info,"",@"SHT_CUDA_INFO"
	.align	4


	//----- nvinfo : EIATTR_REGCOUNT
	.align		4
        /*0000*/ 	.byte	0x04, 0x2f
        /*0002*/ 	.short	(.L_26 - .L_25)
	.align		4
.L_25:
        /*0004*/ 	.word	index@(triton_poi_fused_abs_add_grid_sampler_2d_1)
        /*0008*/ 	.word	0x00000023


	//----- nvinfo : EIATTR_MIN_STACK_SIZE
	.align		4
.L_26:
        /*000c*/ 	.byte	0x04, 0x12
        /*000e*/ 	.short	(.L_28 - .L_27)
	.align		4
.L_27:
        /*0010*/ 	.word	index@(triton_poi_fused_abs_add_grid_sampler_2d_1)
        /*0014*/ 	.word	0x00000000


	//----- nvinfo : EIATTR_FRAME_SIZE
	.align		4
.L_28:
        /*0018*/ 	.byte	0x04, 0x11
        /*001a*/ 	.short	(.L_30 - .L_29)
	.align		4
.L_29:
        /*001c*/ 	.word	index@(triton_poi_fused_abs_add_grid_sampler_2d_1)
        /*0020*/ 	.word	0x00000000


	//----- nvinfo : EIATTR_MIN_STACK_SIZE
	.align		4
.L_30:
        /*0024*/ 	.byte	0x04, 0x12
        /*0026*/ 	.short	(.L_32 - .L_31)
	.align		4
.L_31:
        /*0028*/ 	.word	index@(triton_poi_fused_abs_add_grid_sampler_2d_1)
        /*002c*/ 	.word	0x00000000
.L_32:


//--------------------- .nv.info.triton_poi_fused_abs_add_grid_sampler_2d_1 --------------------------
	.section	.nv.info.triton_poi_fused_abs_add_grid_sampler_2d_1,"",@"SHT_CUDA_INFO"
	.sectionflags	@""
	.align	4


	//----- nvinfo : EIATTR_CUDA_API_VERSION
	.align		4
        /*0000*/ 	.byte	0x04, 0x37
        /*0002*/ 	.short	(.L_34 - .L_33)
.L_33:
        /*0004*/ 	.word	0x0000007c


	//----- nvinfo : EIATTR_KPARAM_INFO
	.align		4
.L_34:
        /*0008*/ 	.byte	0x04, 0x17
        /*000a*/ 	.short	(.L_36 - .L_35)
.L_35:
        /*000c*/ 	.word	0x00000000
        /*0010*/ 	.short	0x0004
        /*0012*/ 	.short	0x0020
        /*0014*/ 	.byte	0x00, 0xf0, 0x11, 0x00


	//----- nvinfo : EIATTR_KPARAM_INFO
	.align		4
.L_36:
        /*0018*/ 	.byte	0x04, 0x17
        /*001a*/ 	.short	(.L_38 - .L_37)
.L_37:
        /*001c*/ 	.word	0x00000000
        /*0020*/ 	.short	0x0003
        /*0022*/ 	.short	0x0018
        /*0024*/ 	.byte	0x00, 0xf4, 0x21, 0x00


	//----- nvinfo : EIATTR_KPARAM_INFO
	.align		4
.L_38:
        /*0028*/ 	.byte	0x04, 0x17
        /*002a*/ 	.short	(.L_40 - .L_39)
.L_39:
        /*002c*/ 	.word	0x00000000
        /*0030*/ 	.short	0x0002
        /*0032*/ 	.short	0x0010
        /*0034*/ 	.byte	0x00, 0xf4, 0x21, 0x00


	//----- nvinfo : EIATTR_KPARAM_INFO
	.align		4
.L_40:
        /*0038*/ 	.byte	0x04, 0x17
        /*003a*/ 	.short	(.L_42 - .L_41)
.L_41:
        /*003c*/ 	.word	0x00000000
        /*0040*/ 	.short	0x0001
        /*0042*/ 	.short	0x0008
        /*0044*/ 	.byte	0x00, 0xf4, 0x21, 0x00


	//----- nvinfo : EIATTR_KPARAM_INFO
	.align		4
.L_42:
        /*0048*/ 	.byte	0x04, 0x17
        /*004a*/ 	.short	(.L_44 - .L_43)
.L_43:
        /*004c*/ 	.word	0x00000000
        /*0050*/ 	.short	0x0000
        /*0052*/ 	.short	0x0000
        /*0054*/ 	.byte	0x00, 0xf4, 0x21, 0x00


	//----- nvinfo : EIATTR_SPARSE_MMA_MASK
	.align		4
.L_44:
        /*0058*/ 	.byte	0x03, 0x50
        /*005a*/ 	.short	0x0000


	//----- nvinfo : EIATTR_MAXREG_COUNT
	.align		4
        /*005c*/ 	.byte	0x03, 0x1b
        /*005e*/ 	.short	0x00ff


	//----- nvinfo : EIATTR_EXTERNS
	.align		4
        /*0060*/ 	.byte	0x04, 0x0f
        /*0062*/ 	.short	(.L_46 - .L_45)


	//   ....[0]....
	.align		4
.L_45:
        /*0064*/ 	.word	index@(__assertfail)


	//----- nvinfo : EIATTR_SYSCALL_OFFSETS
	.align		4
.L_46:
        /*0068*/ 	.byte	0x04, 0x46
        /*006a*/ 	.short	(.L_48 - .L_47)


	//   ....[0]....
.L_47:
        /*006c*/ 	.word	0x00000490


	//   ....[1]....
        /*0070*/ 	.word	0x00000660


	//   ....[2]....
        /*0074*/ 	.word	0x000008e0


	//   ....[3]....
        /*0078*/ 	.word	0x00000aa0


	//   ....[4]....
        /*007c*/ 	.word	0x00000da0


	//   ....[5]....
        /*0080*/ 	.word	0x00000f60


	//   ....[6]....
        /*0084*/ 	.word	0x000011c0


	//   ....[7]....
        /*0088*/ 	.word	0x00001380


	//----- nvinfo : EIATTR_EXIT_INSTR_OFFSETS
	.align		4
.L_48:
        /*008c*/ 	.byte	0x04, 0x1c
        /*008e*/ 	.short	(.L_50 - .L_49)


	//   ....[0]....
.L_49:
        /*0090*/ 	.word	0x00001580


	//   ....[1]....
        /*0094*/ 	.word	0x000015b0


	//----- nvinfo : EIATTR_REQNTID
	.align		4
.L_50:
        /*0098*/ 	.byte	0x04, 0x10
        /*009a*/ 	.short	(.L_52 - .L_51)
.L_51:
        /*009c*/ 	.word	0x00000080
        /*00a0*/ 	.word	0x00000001
        /*00a4*/ 	.word	0x00000001


	//----- nvinfo : EIATTR_CRS_STACK_SIZE
	.align		4
.L_52:
        /*00a8*/ 	.byte	0x04, 0x1e
        /*00aa*/ 	.short	(.L_54 - .L_53)
.L_53:
        /*00ac*/ 	.word	0x00000000


	//----- nvinfo : EIATTR_CBANK_PARAM_SIZE
	.align		4
.L_54:
        /*00b0*/ 	.byte	0x03, 0x19
        /*00b2*/ 	.short	0x0024


	//----- nvinfo : EIATTR_PARAM_CBANK
	.align		4
        /*00b4*/ 	.byte	0x04, 0x0a
        /*00b6*/ 	.short	(.L_56 - .L_55)
	.align		4
.L_55:
        /*00b8*/ 	.word	index@(.nv.constant0.triton_poi_fused_abs_add_grid_sampler_2d_1)
        /*00bc*/ 	.short	0x0210
        /*00be*/ 	.short	0x0024


	//----- nvinfo : EIATTR_SW_WAR
	.align		4
.L_56:
        /*00c0*/ 	.byte	0x04, 0x36
        /*00c2*/ 	.short	(.L_58 - .L_57)
.L_57:
        /*00c4*/ 	.word	0x00000008
.L_58:


//--------------------- .nv.callgraph             --------------------------
	.section	.nv.callgraph,"",@"SHT_CUDA_CALLGRAPH"
	.align	4
	.sectionentsize	8
	.align		4
        /*0000*/ 	.word	0x00000000
	.align		4
        /*0004*/ 	.word	0xffffffff
	.align		4
        /*0008*/ 	.word	index@(triton_poi_fused_abs_add_grid_sampler_2d_1)
	.align		4
        /*000c*/ 	.word	index@(__assertfail)
	.align		4
        /*0010*/ 	.word	0x00000000
	.align		4
        /*0014*/ 	.word	0xfffffffe
	.align		4
        /*0018*/ 	.word	0x00000000
	.align		4
        /*001c*/ 	.word	0xfffffffd
	.align		4
        /*0020*/ 	.word	0x00000000
	.align		4
        /*0024*/ 	.word	0xfffffffc


//--------------------- .nv.constant4             --------------------------
	.section	.nv.constant4,"a",@progbits
	.align	8
	.align		8
.nv.constant4:
        /*0000*/ 	.dword	__assertfail
	.align		8
        /*0008*/ 	.dword	assertFunc_7
	.align		8
        /*0010*/ 	.dword	assertFile_7
	.align		8
        /*0018*/ 	.dword	assertMessage_7
	.align		8
        /*0020*/ 	.dword	assertFunc_6
	.align		8
        /*0028*/ 	.dword	assertFile_6
	.align		8
        /*0030*/ 	.dword	assertMessage_6
	.align		8
        /*0038*/ 	.dword	assertFunc_5
	.align		8
        /*0040*/ 	.dword	assertFile_5
	.align		8
        /*0048*/ 	.dword	assertMessage_5
	.align		8
        /*0050*/ 	.dword	assertFunc_4
	.align		8
        /*0058*/ 	.dword	assertFile_4
	.align		8
        /*0060*/ 	.dword	assertMessage_4
	.align		8
        /*0068*/ 	.dword	assertFunc_3
	.align		8
        /*0070*/ 	.dword	assertFile_3
	.align		8
        /*0078*/ 	.dword	assertMessage_3
	.align		8
        /*0080*/ 	.dword	assertFunc_2
	.align		8
        /*0088*/ 	.dword	assertFile_2
	.align		8
        /*0090*/ 	.dword	assertMessage_2
	.align		8
        /*0098*/ 	.dword	assertFunc_1
	.align		8
        /*00a0*/ 	.dword	assertFile_1
	.align		8
        /*00a8*/ 	.dword	assertMessage_1
	.align		8
        /*00b0*/ 	.dword	assertFunc_0
	.align		8
        /*00b8*/ 	.dword	assertFile_0
	.align		8
        /*00c0*/ 	.dword	assertMessage_0
	.align		8
        /*00c8*/ 	.dword	_$_str


//--------------------- .text.triton_poi_fused_abs_add_grid_sampler_2d_1 --------------------------
	.section	.text.triton_poi_fused_abs_add_grid_sampler_2d_1,"ax",@progbits
	.sectionflags	@"SHF_BARRIERS=1"
	.align	128
        .global         triton_poi_fused_abs_add_grid_sampler_2d_1
        .type           triton_poi_fused_abs_add_grid_sampler_2d_1,@function
        .size           triton_poi_fused_abs_add_grid_sampler_2d_1,(.L_x_9 - triton_poi_fused_abs_add_grid_sampler_2d_1)
        .other          triton_poi_fused_abs_add_grid_sampler_2d_1,@"STO_CUDA_ENTRY STV_DEFAULT"
triton_poi_fused_abs_add_grid_sampler_2d_1:
.text.triton_poi_fused_abs_add_grid_sampler_2d_1:
[----:B------:R-:W0:Y:S02]  /*0000*/  LDC R1, c[0x0][0x28] ;  /* 0x00000a00ff017b82 */ /* 0x000e240000000800 */
[----:B------:R-:W1:Y:S01]  /*0010*/  S2R R23, SR_TID.X ;  /* 0x0000000000177919 */ /* 0x000e620000002100 */
[----:B------:R-:W2:Y:S01]  /*0020*/  LDC.64 R2, c[0x0][0x218] ;  /* 0x00008600ff027b82 */ /* 0x000ea20000000a00 */
[----:B------:R-:W-:Y:S01]  /*0030*/  IMAD.MOV.U32 R8, RZ, RZ, RZ ;  /* 0x000000ffff087224 */ /* 0x000fe200078e00ff */
[----:B------:R-:W-:Y:S01]  /*0040*/  ULDC.64 UR4, c[0x0][0x208] ;  /* 0x0000820000047ab9 */ /* 0x000fe20000000a00 */
[----:B------:R-:W3:Y:S01]  /*0050*/  S2R R0, SR_CTAID.X ;  /* 0x0000000000007919 */ /* 0x000ee20000002500 */
[----:B-1----:R-:W-:-:S05]  /*0060*/  LOP3.LUT R23, R23, 0x7f, RZ, 0xc0, !PT ;  /* 0x0000007f17177812 */ /* 0x002fca00078ec0ff */
[----:B---3--:R-:W-:Y:S01]  /*0070*/  IMAD R23, R0, 0x80, R23 ;  /* 0x0000008000177824 */ /* 0x008fe200078e0217 */
[----:B------:R-:W-:-:S04]  /*0080*/  SHF.R.S32.HI R0, RZ, 0x18, R0 ;  /* 0x00000018ff007819 */ /* 0x000fc80000011400 */
[----:B------:R-:W-:Y:S02]  /*0090*/  SHF.R.S32.HI R24, RZ, 0x1f, R23 ;  /* 0x0000001fff187819 */ /* 0x000fe40000011417 */
[----:B------:R-:W-:Y:S02]  /*00a0*/  SGXT R0, R0, 0x1 ;  /* 0x000000010000781a */ /* 0x000fe40000000200 */
[-C--:B------:R-:W-:Y:S02]  /*00b0*/  LEA.HI R24, R24, R23.reuse, RZ, 0x4 ;  /* 0x0000001718187211 */ /* 0x080fe400078f20ff */
[----:B------:R-:W-:Y:S02]  /*00c0*/  LEA.HI R4, R0, R23, RZ, 0x5 ;  /* 0x0000001700047211 */ /* 0x000fe400078f28ff */
[----:B------:R-:W-:Y:S02]  /*00d0*/  LOP3.LUT R0, R24, 0x7ffffff0, RZ, 0xc0, !PT ;  /* 0x7ffffff018007812 */ /* 0x000fe400078ec0ff */
[----:B------:R-:W-:-:S02]  /*00e0*/  LOP3.LUT R5, R4, 0xffffffe0, RZ, 0xc0, !PT ;  /* 0xffffffe004057812 */ /* 0x000fc400078ec0ff */
[C---:B------:R-:W-:Y:S01]  /*00f0*/  ISETP.GE.AND P5, PT, R23.reuse, 0x80, PT ;  /* 0x000000801700780c */ /* 0x040fe20003fa6270 */
[----:B------:R-:W-:-:S04]  /*0100*/  IMAD.IADD R0, R23, 0x1, -R0 ;  /* 0x0000000117007824 */ /* 0x000fc800078e0a00 */
[----:B------:R-:W-:-:S04]  /*0110*/  IMAD R7, R0, 0x2, R5 ;  /* 0x0000000200077824 */ /* 0x000fc800078e0205 */
[----:B------:R-:W-:-:S04]  /*0120*/  VIADD R5, R7, 0x1 ;  /* 0x0000000107057836 */ /* 0x000fc80000000000 */
[----:B--2---:R-:W-:-:S05]  /*0130*/  IMAD.WIDE R4, R5, 0x4, R2 ;  /* 0x0000000405047825 */ /* 0x004fca00078e0202 */
[----:B------:R-:W2:Y:S01]  /*0140*/  @!P5 LDG.E.EL R8, desc[UR4][R4.64] ;  /* 0x000000040408d981 */ /* 0x000ea2000c2e1900 */
[----:B------:R-:W-:Y:S02]  /*0150*/  IMAD.MOV.U32 R0, RZ, RZ, RZ ;  /* 0x000000ffff007224 */ /* 0x000fe400078e00ff */
[----:B------:R-:W-:Y:S02]  /*0160*/  IMAD.WIDE R2, R7, 0x4, R2 ;  /* 0x0000000407027825 */ /* 0x000fe400078e0202 */
[----:B------:R-:W1:Y:S03]  /*0170*/  LDC.64 R6, c[0x0][0x228] ;  /* 0x00008a00ff067b82 */ /* 0x000e660000000a00 */
[----:B------:R-:W3:Y:S01]  /*0180*/  @!P5 LDG.E.EL R0, desc[UR4][R2.64] ;  /* 0x000000040200d981 */ /* 0x000ee2000c2e1900 */
[----:B------:R-:W-:Y:S02]  /*0190*/  IMAD.MOV.U32 R22, RZ, RZ, RZ ;  /* 0x000000ffff167224 */ /* 0x000fe400078e00ff */
[----:B-1----:R-:W-:-:S05]  /*01a0*/  IMAD.WIDE R6, R23, 0x4, R6 ;  /* 0x0000000417067825 */ /* 0x002fca00078e0206 */
[----:B------:R1:W5:Y:S01]  /*01b0*/  @!P5 LDG.E R22, desc[UR4][R6.64] ;  /* 0x000000040616d981 */ /* 0x000362000c1e1900 */
[----:B------:R-:W-:-:S04]  /*01c0*/  IMAD.MOV.U32 R9, RZ, RZ, 0x40000000 ;  /* 0x40000000ff097424 */ /* 0x000fc800078e00ff */
[----:B--2---:R-:W-:-:S05]  /*01d0*/  FFMA R8, R8, R9, 1.5 ;  /* 0x3fc0000008087423 */ /* 0x004fca0000000009 */
[----:B------:R-:W-:Y:S01]  /*01e0*/  FSETP.GTU.AND P0, PT, R8, RZ, PT ;  /* 0x000000ff0800720b */ /* 0x000fe20003f0c000 */
[----:B---3--:R-:W-:-:S03]  /*01f0*/  FFMA R0, R0, R9, 1.5 ;  /* 0x3fc0000000007423 */ /* 0x008fc60000000009 */
[----:B------:R-:W-:Y:S02]  /*0200*/  FSEL R16, R8, RZ, P0 ;  /* 0x000000ff08107208 */ /* 0x000fe40000000000 */
[----:B------:R-:W-:Y:S02]  /*0210*/  FSETP.GTU.AND P0, PT, R0, RZ, PT ;  /* 0x000000ff0000720b */ /* 0x000fe40003f0c000 */
[----:B------:R-:W-:Y:S02]  /*0220*/  FSETP.GEU.AND P2, PT, R16, 3, PT ;  /* 0x404000001000780b */ /* 0x000fe40003f4e000 */
[----:B------:R-:W-:Y:S02]  /*0230*/  FSEL R17, R0, RZ, P0 ;  /* 0x000000ff00117208 */ /* 0x000fe40000000000 */
[----:B------:R-:W-:Y:S02]  /*0240*/  FSETP.NAN.AND P0, PT, R16, R16, PT ;  /* 0x000000101000720b */ /* 0x000fe40003f08000 */
[----:B------:R-:W-:-:S07]  /*0250*/  FSETP.GEU.AND P1, PT, R17, 3, PT ;  /* 0x404000001100780b */ /* 0x000fce0003f2e000 */
[----:B------:R-:W-:Y:S02]  /*0260*/  @P2 FSEL R16, R16, 3, P0 ;  /* 0x4040000010102808 */ /* 0x000fe40000000000 */
[C---:B------:R-:W-:Y:S02]  /*0270*/  FSETP.NAN.AND P0, PT, R17.reuse, R17, PT ;  /* 0x000000111100720b */ /* 0x040fe40003f08000 */
[----:B------:R-:W2:Y:S02]  /*0280*/  FRND.FTZ.FLOOR R9, R16 ;  /* 0x0000001000097307 */ /* 0x000ea40000215000 */
[----:B------:R-:W-:-:S06]  /*0290*/  @P1 FSEL R17, R17, 3, P0 ;  /* 0x4040000011111808 */ /* 0x000fcc0000000000 */
[----:B------:R-:W3:Y:S01]  /*02a0*/  FRND.FTZ.FLOOR R0, R17 ;  /* 0x0000001100007307 */ /* 0x000ee20000215000 */
[----:B--2---:R-:W-:-:S07]  /*02b0*/  FSETP.GEU.AND P2, PT, R9, 4, PT ;  /* 0x408000000900780b */ /* 0x004fce0003f4e000 */
[----:B------:R-:W2:Y:S01]  /*02c0*/  F2I.FTZ.S64.FLOOR R18, R16 ;  /* 0x0000001000127311 */ /* 0x000ea20000215900 */
[----:B------:R-:W-:-:S04]  /*02d0*/  FSETP.GE.AND P2, PT, R9, RZ, !P2 ;  /* 0x000000ff0900720b */ /* 0x000fc80005746000 */
[----:B---3--:R-:W-:-:S04]  /*02e0*/  FSETP.LT.AND P0, PT, R0, 4, P2 ;  /* 0x408000000000780b */ /* 0x008fc80001701000 */
[----:B------:R-:W-:-:S04]  /*02f0*/  FSETP.GE.AND P0, PT, R0, RZ, P0 ;  /* 0x000000ff0000720b */ /* 0x000fc80000706000 */
[----:B--2---:R-:W-:Y:S02]  /*0300*/  SEL R25, R19, RZ, P0 ;  /* 0x000000ff13197207 */ /* 0x004fe40000000000 */
[----:B------:R-:W-:Y:S02]  /*0310*/  SEL R3, R18, RZ, P0 ;  /* 0x000000ff12037207 */ /* 0x000fe40000000000 */
[----:B------:R-:W-:-:S04]  /*0320*/  SHF.R.U32.HI R26, RZ, 0x1d, R25 ;  /* 0x0000001dff1a7819 */ /* 0x000fc80000011619 */
[----:B------:R-:W-:-:S04]  /*0330*/  LOP3.LUT R26, R26, 0x4, RZ, 0xc0, !PT ;  /* 0x000000041a1a7812 */ /* 0x000fc800078ec0ff */
[----:B------:R-:W-:-:S05]  /*0340*/  IADD3 R26, P1, R26, R3, RZ ;  /* 0x000000031a1a7210 */ /* 0x000fca0007f3e0ff */
[----:B------:R-:W-:Y:S01]  /*0350*/  IMAD.X R25, RZ, RZ, R25, P1 ;  /* 0x000000ffff197224 */ /* 0x000fe200008e0619 */
[----:B------:R-:W-:-:S04]  /*0360*/  ISETP.GE.U32.AND P1, PT, R26, 0x4, PT ;  /* 0x000000041a00780c */ /* 0x000fc80003f26070 */
[----:B------:R-:W-:-:S04]  /*0370*/  ISETP.GE.U32.AND.EX P1, PT, R25, RZ, PT, P1 ;  /* 0x000000ff1900720c */ /* 0x000fc80003f26110 */
[----:B------:R-:W-:-:S13]  /*0380*/  ISETP.GT.OR P1, PT, R23, 0x7f, !P1 ;  /* 0x0000007f1700780c */ /* 0x000fda0004f24670 */
[----:B-1----:R-:W-:Y:S05]  /*0390*/  @P1 BRA `(.L_x_0) ;  /* 0x0000000000401947 */ /* 0x002fea0003800000 */
[----:B------:R-:W-:Y:S01]  /*03a0*/  MOV R2, 0x0 ;  /* 0x0000000000027802 */ /* 0x000fe20000000f00 */
[----:B------:R-:W-:Y:S01]  /*03b0*/  ULDC.64 UR6, c[0x4][0xc0] ;  /* 0x0100300000067ab9 */ /* 0x000fe20000000a00 */
[----:B------:R-:W-:Y:S01]  /*03c0*/  ULDC.64 UR8, c[0x4][0xb0] ;  /* 0x01002c0000087ab9 */ /* 0x000fe20000000a00 */
[----:B------:R-:W-:-:S07]  /*03d0*/  IMAD.U32 R4, RZ, RZ, UR6 ;  /* 0x00000006ff047e24 */ /* 0x000fce000f8e00ff */
[----:B------:R-:W-:Y:S01]  /*03e0*/  LEPC R20, `(.L_x_0) ;  /* 0x00000000b014794e */ /* 0x000fe20000000000 */
[----:B------:R-:W-:Y:S01]  /*03f0*/  IMAD.U32 R5, RZ, RZ, UR7 ;  /* 0x00000007ff057e24 */ /* 0x000fe2000f8e00ff */
[----:B------:R-:W1:Y:S01]  /*0400*/  LDC.64 R2, c[0x4][R2] ;  /* 0x0100000002027b82 */ /* 0x000e620000000a00 */
[----:B------:R-:W-:Y:S01]  /*0410*/  ULDC.64 UR6, c[0x4][0xb8] ;  /* 0x01002e0000067ab9 */ /* 0x000fe20000000a00 */
[----:B------:R-:W-:Y:S02]  /*0420*/  IMAD.U32 R10, RZ, RZ, UR8 ;  /* 0x00000008ff0a7e24 */ /* 0x000fe4000f8e00ff */
[----:B------:R-:W-:Y:S02]  /*0430*/  IMAD.U32 R6, RZ, RZ, UR6 ;  /* 0x00000006ff067e24 */ /* 0x000fe4000f8e00ff */
[----:B------:R-:W-:Y:S02]  /*0440*/  IMAD.U32 R7, RZ, RZ, UR7 ;  /* 0x00000007ff077e24 */ /* 0x000fe4000f8e00ff */
[----:B------:R-:W-:-:S02]  /*0450*/  IMAD.U32 R11, RZ, RZ, UR9 ;  /* 0x00000009ff0b7e24 */ /* 0x000fc4000f8e00ff */
[----:B------:R-:W-:Y:S02]  /*0460*/  IMAD.MOV.U32 R8, RZ, RZ, 0x3c ;  /* 0x0000003cff087424 */ /* 0x000fe400078e00ff */
[----:B------:R-:W-:Y:S02]  /*0470*/  IMAD.MOV.U32 R12, RZ, RZ, 0x1 ;  /* 0x00000001ff0c7424 */ /* 0x000fe400078e00ff */
[----:B------:R-:W-:-:S07]  /*0480*/  IMAD.MOV.U32 R13, RZ, RZ, RZ ;  /* 0x000000ffff0d7224 */ /* 0x000fce00078e00ff */
[----:B01---5:R-:W-:Y:S05]  /*0490*/  CALL.ABS.NOINC R2 ;  /* 0x0000000002007343 */ /* 0x023fea0003c00000 */
.L_x_0:
[----:B------:R-:W1:Y:S01]  /*04a0*/  F2I.FTZ.S64.FLOOR R2, R17 ;  /* 0x0000001100027311 */ /* 0x000e620000215900 */
[----:B------:R-:W-:Y:S05]  /*04b0*/  WARPSYNC.ALL ;  /* 0x0000000000007948 */ /* 0x000fea0003800000 */
[----:B------:R-:W-:Y:S01]  /*04c0*/  BAR.SYNC.DEFER_BLOCKING 0x0 ;  /* 0x0000000000007b1d */ /* 0x000fe20000010000 */
[----:B------:R-:W-:Y:S02]  /*04d0*/  ISETP.GT.AND P1, PT, R23, 0x7f, PT ;  /* 0x0000007f1700780c */ /* 0x000fe40003f24270 */
[----:B-1----:R-:W-:Y:S02]  /*04e0*/  SEL R4, R3, RZ, P0 ;  /* 0x000000ff03047207 */ /* 0x002fe40000000000 */
[----:B------:R-:W-:-:S02]  /*04f0*/  SEL R5, R2, RZ, P0 ;  /* 0x000000ff02057207 */ /* 0x000fc40000000000 */
[----:B------:R-:W-:-:S04]  /*0500*/  SHF.R.U32.HI R3, RZ, 0x1d, R4 ;  /* 0x0000001dff037819 */ /* 0x000fc80000011604 */
[----:B------:R-:W-:-:S04]  /*0510*/  LOP3.LUT R2, R3, 0x4, RZ, 0xc0, !PT ;  /* 0x0000000403027812 */ /* 0x000fc800078ec0ff */
[----:B------:R-:W-:-:S05]  /*0520*/  IADD3 R27, P3, R2, R5, RZ ;  /* 0x00000005021b7210 */ /* 0x000fca0007f7e0ff */
[----:B------:R-:W-:Y:S01]  /*0530*/  IMAD.X R28, RZ, RZ, R4, P3 ;  /* 0x000000ffff1c7224 */ /* 0x000fe200018e0604 */
[----:B------:R-:W-:-:S04]  /*0540*/  ISETP.LT.U32.AND P3, PT, R27, 0x4, PT ;  /* 0x000000041b00780c */ /* 0x000fc80003f61070 */
[----:B------:R-:W-:-:S13]  /*0550*/  ISETP.LT.U32.OR.EX P3, PT, R28, RZ, P1, P3 ;  /* 0x000000ff1c00720c */ /* 0x000fda0000f61530 */
[----:B------:R-:W-:Y:S05]  /*0560*/  @P3 BRA `(.L_x_1) ;  /* 0x0000000000403947 */ /* 0x000fea0003800000 */
        /* <DEDUP_REMOVED lines=16> */
.L_x_1:
[----:B------:R-:W1:Y:S01]  /*0670*/  LDC.64 R14, c[0x0][0x220] ;  /* 0x00008800ff0e7b82 */ /* 0x000e620000000a00 */
[----:B------:R-:W-:-:S05]  /*0680*/  SHF.R.S32.HI R24, RZ, 0x4, R24 ;  /* 0x00000004ff187819 */ /* 0x000fca0000011418 */
[----:B------:R-:W-:Y:S02]  /*0690*/  IMAD.SHL.U32 R5, R24, 0x10, RZ ;  /* 0x0000001018057824 */ /* 0x000fe400078e00ff */
[----:B------:R-:W-:Y:S01]  /*06a0*/  IMAD.MOV.U32 R24, RZ, RZ, RZ ;  /* 0x000000ffff187224 */ /* 0x000fe200078e00ff */
[----:B------:R-:W-:Y:S05]  /*06b0*/  WARPSYNC.ALL ;  /* 0x0000000000007948 */ /* 0x000fea0003800000 */
[----:B------:R-:W-:Y:S01]  /*06c0*/  BAR.SYNC.DEFER_BLOCKING 0x0 ;  /* 0x0000000000007b1d */ /* 0x000fe20000010000 */
[----:B-1----:R-:W-:-:S04]  /*06d0*/  LEA R3, P3, R27, R14, 0x2 ;  /* 0x0000000e1b037211 */ /* 0x002fc800078610ff */
[----:B------:R-:W-:Y:S02]  /*06e0*/  LEA.HI.X R4, R27, R15, R28, 0x2, P3 ;  /* 0x0000000f1b047211 */ /* 0x000fe400018f141c */
[----:B------:R-:W-:-:S04]  /*06f0*/  LEA R2, P3, R26, R3, 0x4 ;  /* 0x000000031a027211 */ /* 0x000fc800078620ff */
[----:B------:R-:W-:-:S03]  /*0700*/  LEA.HI.X R3, R26, R4, R25, 0x4, P3 ;  /* 0x000000041a037211 */ /* 0x000fc600018f2419 */
[----:B------:R-:W-:-:S05]  /*0710*/  IMAD.WIDE R2, R5, 0x4, R2 ;  /* 0x0000000405027825 */ /* 0x000fca00078e0202 */
[----:B------:R1:W5:Y:S01]  /*0720*/  @!P5 LDG.E.EL R24, desc[UR4][R2.64] ;  /* 0x000000040218d981 */ /* 0x000362000c2e1900 */
[----:B------:R-:W-:-:S05]  /*0730*/  FADD R26, R0, 1 ;  /* 0x3f800000001a7421 */ /* 0x000fca0000000000 */
[----:B------:R-:W-:-:S04]  /*0740*/  FSETP.LT.AND P2, PT, R26, 4, P2 ;  /* 0x408000001a00780b */ /* 0x000fc80001741000 */
[----:B------:R-:W-:-:S04]  /*0750*/  FSETP.GE.AND P2, PT, R26, RZ, P2 ;  /* 0x000000ff1a00720b */ /* 0x000fc80001746000 */
[----:B------:R-:W-:Y:S02]  /*0760*/  SEL R4, R19, RZ, P2 ;  /* 0x000000ff13047207 */ /* 0x000fe40001000000 */
[----:B------:R-:W-:Y:S02]  /*0770*/  SEL R19, R18, RZ, P2 ;  /* 0x000000ff12137207 */ /* 0x000fe40001000000 */
[----:B------:R-:W-:-:S04]  /*0780*/  SHF.R.U32.HI R28, RZ, 0x1d, R4 ;  /* 0x0000001dff1c7819 */ /* 0x000fc80000011604 */
[----:B------:R-:W-:-:S04]  /*0790*/  LOP3.LUT R28, R28, 0x4, RZ, 0xc0, !PT ;  /* 0x000000041c1c7812 */ /* 0x000fc800078ec0ff */
[----:B------:R-:W-:-:S05]  /*07a0*/  IADD3 R28, P3, R28, R19, RZ ;  /* 0x000000131c1c7210 */ /* 0x000fca0007f7e0ff */
[----:B------:R-:W-:Y:S01]  /*07b0*/  IMAD.X R19, RZ, RZ, R4, P3 ;  /* 0x000000ffff137224 */ /* 0x000fe200018e0604 */
[----:B------:R-:W-:-:S04]  /*07c0*/  ISETP.LT.U32.AND P3, PT, R28, 0x4, PT ;  /* 0x000000041c00780c */ /* 0x000fc80003f61070 */
[----:B------:R-:W-:-:S13]  /*07d0*/  ISETP.LT.U32.OR.EX P3, PT, R19, RZ, P1, P3 ;  /* 0x000000ff1300720c */ /* 0x000fda0000f61530 */
        /* <DEDUP_REMOVED lines=17> */
.L_x_2:
[----:B------:R-:W1:Y:S01]  /*08f0*/  F2I.S64.TRUNC R2, R26 ;  /* 0x0000001a00027311 */ /* 0x000e62000020d900 */
[----:B------:R-:W-:Y:S05]  /*0900*/  WARPSYNC.ALL ;  /* 0x0000000000007948 */ /* 0x000fea0003800000 */
[----:B------:R-:W-:Y:S01]  /*0910*/  BAR.SYNC.DEFER_BLOCKING 0x0 ;  /* 0x0000000000007b1d */ /* 0x000fe20000010000 */
[----:B-1----:R-:W-:Y:S02]  /*0920*/  SEL R4, R3, RZ, P2 ;  /* 0x000000ff03047207 */ /* 0x002fe40001000000 */
[----:B------:R-:W-:Y:S02]  /*0930*/  SEL R5, R2, RZ, P2 ;  /* 0x000000ff02057207 */ /* 0x000fe40001000000 */
        /* <DEDUP_REMOVED lines=23> */
.L_x_3:
[----:B------:R-:W-:Y:S01]  /*0ab0*/  SHF.R.S32.HI R2, RZ, 0x1f, R23 ;  /* 0x0000001fff027819 */ /* 0x000fe20000011417 */
[----:B------:R-:W-:Y:S05]  /*0ac0*/  WARPSYNC.ALL ;  /* 0x0000000000007948 */ /* 0x000fea0003800000 */
[----:B------:R-:W-:Y:S01]  /*0ad0*/  BAR.SYNC.DEFER_BLOCKING 0x0 ;  /* 0x0000000000007b1d */ /* 0x000fe20000010000 */
[----:B------:R-:W-:Y:S02]  /*0ae0*/  LEA R3, P3, R18, R14, 0x2 ;  /* 0x0000000e12037211 */ /* 0x000fe400078610ff */
[----:B------:R-:W-:Y:S02]  /*0af0*/  LEA.HI R2, R2, R23, RZ, 0x4 ;  /* 0x0000001702027211 */ /* 0x000fe400078f20ff */
[----:B------:R-:W-:Y:S01]  /*0b00*/  LEA.HI.X R4, R18, R15, R25, 0x2, P3 ;  /* 0x0000000f12047211 */ /* 0x000fe200018f1419 */
[----:B------:R-:W-:Y:S01]  /*0b10*/  IMAD.MOV.U32 R25, RZ, RZ, RZ ;  /* 0x000000ffff197224 */ /* 0x000fe200078e00ff */
[----:B------:R-:W-:-:S02]  /*0b20*/  SHF.R.S32.HI R2, RZ, 0x4, R2 ;  /* 0x00000004ff027819 */ /* 0x000fc40000011402 */
[----:B------:R-:W-:-:S03]  /*0b30*/  LEA R3, P3, R28, R3, 0x4 ;  /* 0x000000031c037211 */ /* 0x000fc600078620ff */
[----:B------:R-:W-:Y:S01]  /*0b40*/  IMAD.SHL.U32 R5, R2, 0x10, RZ ;  /* 0x0000001002057824 */ /* 0x000fe200078e00ff */
[----:B------:R-:W-:-:S03]  /*0b50*/  LEA.HI.X R28, R28, R4, R19, 0x4, P3 ;  /* 0x000000041c1c7211 */ /* 0x000fc600018f2413 */
[----:B------:R-:W-:Y:S01]  /*0b60*/  IMAD.SHL.U32 R18, R5, 0x4, RZ ;  /* 0x0000000405127824 */ /* 0x000fe200078e00ff */
[----:B------:R-:W-:-:S04]  /*0b70*/  SHF.R.S32.HI R2, RZ, 0x1f, R5 ;  /* 0x0000001fff027819 */ /* 0x000fc80000011405 */
[----:B------:R-:W-:Y:S02]  /*0b80*/  SHF.L.U64.HI R19, R5, 0x2, R2 ;  /* 0x0000000205137819 */ /* 0x000fe40000010202 */
[----:B------:R-:W-:-:S05]  /*0b90*/  IADD3 R2, P3, R18, R3, RZ ;  /* 0x0000000312027210 */ /* 0x000fca0007f7e0ff */
[----:B------:R-:W-:-:S05]  /*0ba0*/  IMAD.X R3, R19, 0x1, R28, P3 ;  /* 0x0000000113037824 */ /* 0x000fca00018e061c */
[----:B------:R1:W5:Y:S01]  /*0bb0*/  @!P5 LDG.E.EL R25, desc[UR4][R2.64] ;  /* 0x000000040219d981 */ /* 0x000362000c2e1900 */
[----:B------:R-:W-:-:S04]  /*0bc0*/  FADD R27, R9, 1 ;  /* 0x3f800000091b7421 */ /* 0x000fc80000000000 */
[----:B------:R-:W2:Y:S01]  /*0bd0*/  F2I.S64.TRUNC R4, R27 ;  /* 0x0000001b00047311 */ /* 0x000ea2000020d900 */
[----:B------:R-:W-:-:S04]  /*0be0*/  FSETP.GEU.AND P3, PT, R27, 4, PT ;  /* 0x408000001b00780b */ /* 0x000fc80003f6e000 */
[----:B------:R-:W-:-:S04]  /*0bf0*/  FSETP.GE.AND P3, PT, R27, RZ, !P3 ;  /* 0x000000ff1b00720b */ /* 0x000fc80005f66000 */
[----:B------:R-:W-:-:S04]  /*0c00*/  FSETP.LT.AND P4, PT, R0, 4, P3 ;  /* 0x408000000000780b */ /* 0x000fc80001f81000 */
[----:B------:R-:W-:-:S04]  /*0c10*/  FSETP.GE.AND P4, PT, R0, RZ, P4 ;  /* 0x000000ff0000720b */ /* 0x000fc80002786000 */
[----:B--2---:R-:W-:Y:S02]  /*0c20*/  SEL R29, R5, RZ, P4 ;  /* 0x000000ff051d7207 */ /* 0x004fe40002000000 */
        /* <DEDUP_REMOVED lines=24> */
.L_x_4:
[----:B------:R-:W1:Y:S01]  /*0db0*/  F2I.FTZ.S64.FLOOR R2, R17 ;  /* 0x0000001100027311 */ /* 0x000e620000215900 */
        /* <DEDUP_REMOVED lines=27> */
.L_x_5:
[----:B------:R-:W-:Y:S05]  /*0f70*/  WARPSYNC.ALL ;  /* 0x0000000000007948 */ /* 0x000fea0003800000 */
[----:B------:R-:W-:Y:S01]  /*0f80*/  BAR.SYNC.DEFER_BLOCKING 0x0 ;  /* 0x0000000000007b1d */ /* 0x000fe20000010000 */
[----:B------:R-:W-:-:S04]  /*0f90*/  LEA R3, P6, R30, R14, 0x2 ;  /* 0x0000000e1e037211 */ /* 0x000fc800078c10ff */
[----:B------:R-:W-:Y:S02]  /*0fa0*/  LEA.HI.X R2, R30, R15, R31, 0x2, P6 ;  /* 0x0000000f1e027211 */ /* 0x000fe400030f141f */
[----:B------:R-:W-:-:S04]  /*0fb0*/  LEA R3, P6, R28, R3, 0x4 ;  /* 0x000000031c037211 */ /* 0x000fc800078c20ff */
[----:B------:R-:W-:Y:S02]  /*0fc0*/  LEA.HI.X R28, R28, R2, R29, 0x4, P6 ;  /* 0x000000021c1c7211 */ /* 0x000fe400030f241d */
[----:B------:R-:W-:-:S05]  /*0fd0*/  IADD3 R2, P6, R3, R18, RZ ;  /* 0x0000001203027210 */ /* 0x000fca0007fde0ff */
[----:B------:R-:W-:Y:S02]  /*0fe0*/  IMAD.X R3, R28, 0x1, R19, P6 ;  /* 0x000000011c037824 */ /* 0x000fe400030e0613 */
[----:B------:R-:W-:-:S06]  /*0ff0*/  IMAD.MOV.U32 R28, RZ, RZ, RZ ;  /* 0x000000ffff1c7224 */ /* 0x000fcc00078e00ff */
[----:B------:R1:W5:Y:S01]  /*1000*/  @!P5 LDG.E.EL R28, desc[UR4][R2.64] ;  /* 0x00000004021cd981 */ /* 0x000362000c2e1900 */
[----:B------:R-:W2:Y:S01]  /*1010*/  F2I.S64.TRUNC R4, R27 ;  /* 0x0000001b00047311 */ /* 0x000ea2000020d900 */
        /* <DEDUP_REMOVED lines=27> */
.L_x_6:
        /* <DEDUP_REMOVED lines=28> */
.L_x_7:
[----:B------:R-:W-:Y:S05]  /*1390*/  WARPSYNC.ALL ;  /* 0x0000000000007948 */ /* 0x000fea0003800000 */
[----:B------:R-:W-:Y:S01]  /*13a0*/  BAR.SYNC.DEFER_BLOCKING 0x0 ;  /* 0x0000000000007b1d */ /* 0x000fe20000010000 */
[----:B------:R-:W-:-:S04]  /*13b0*/  LEA R14, P1, R31, R14, 0x2 ;  /* 0x0000000e1f0e7211 */ /* 0x000fc800078210ff */
[----:B------:R-:W-:Y:S01]  /*13c0*/  LEA.HI.X R15, R31, R15, R32, 0x2, P1 ;  /* 0x0000000f1f0f7211 */ /* 0x000fe200008f1420 */
[----:B------:R-:W-:Y:S01]  /*13d0*/  FADD R2, -R16, R27 ;  /* 0x0000001b10027221 */ /* 0x000fe20000000100 */
[----:B------:R-:W-:Y:S01]  /*13e0*/  LEA R3, P1, R29, R14, 0x4 ;  /* 0x0000000e1d037211 */ /* 0x000fe200078220ff */
[----:B------:R-:W-:Y:S01]  /*13f0*/  FADD R7, R17, -R0 ;  /* 0x8000000011077221 */ /* 0x000fe20000000000 */
[----:B------:R-:W-:Y:S02]  /*1400*/  ULDC.64 UR6, c[0x0][0x210] ;  /* 0x0000840000067ab9 */ /* 0x000fe40000000a00 */
[----:B------:R-:W-:Y:S02]  /*1410*/  LEA.HI.X R30, R29, R15, R30, 0x4, P1 ;  /* 0x0000000f1d1e7211 */ /* 0x000fe400008f241e */
[----:B------:R-:W-:Y:S01]  /*1420*/  IADD3 R18, P1, R3, R18, RZ ;  /* 0x0000001203127210 */ /* 0x000fe20007f3e0ff */
[----:B------:R-:W-:-:S04]  /*1430*/  IMAD.MOV.U32 R3, RZ, RZ, RZ ;  /* 0x000000ffff037224 */ /* 0x000fc800078e00ff */
[----:B------:R-:W-:-:S05]  /*1440*/  IMAD.X R19, R30, 0x1, R19, P1 ;  /* 0x000000011e137824 */ /* 0x000fca00008e0613 */
[----:B------:R-:W2:Y:S01]  /*1450*/  @!P5 LDG.E.EL R3, desc[UR4][R18.64] ;  /* 0x000000041203d981 */ /* 0x000ea2000c2e1900 */
[----:B------:R-:W-:Y:S01]  /*1460*/  FADD R17, -R17, R26 ;  /* 0x0000001a11117221 */ /* 0x000fe20000000100 */
[----:B------:R-:W-:Y:S01]  /*1470*/  FMUL R0, R2, R7 ;  /* 0x0000000702007220 */ /* 0x000fe20000400000 */
[----:B------:R-:W-:Y:S01]  /*1480*/  FADD R16, R16, -R9 ;  /* 0x8000000910107221 */ /* 0x000fe20000000000 */
[----:B------:R-:W-:Y:S01]  /*1490*/  SHF.R.S32.HI R4, RZ, 0x1f, R23 ;  /* 0x0000001fff047819 */ /* 0x000fe20000011417 */
[C---:B------:R-:W-:Y:S02]  /*14a0*/  FMUL R2, R17.reuse, R2 ;  /* 0x0000000211027220 */ /* 0x040fe40000400000 */
[----:B------:R-:W-:Y:S01]  /*14b0*/  FSEL R0, R0, RZ, P2 ;  /* 0x000000ff00007208 */ /* 0x000fe20001000000 */
[-C--:B------:R-:W-:Y:S01]  /*14c0*/  FMUL R17, R17, R16.reuse ;  /* 0x0000001011117220 */ /* 0x080fe20000400000 */
[----:B------:R-:W-:Y:S01]  /*14d0*/  FMUL R7, R7, R16 ;  /* 0x0000001007077220 */ /* 0x000fe20000400000 */
[----:B------:R-:W-:-:S02]  /*14e0*/  FSEL R5, R2, RZ, P0 ;  /* 0x000000ff02057208 */ /* 0x000fc40000000000 */
[----:B-----5:R-:W-:Y:S01]  /*14f0*/  FMUL R0, R0, R25 ;  /* 0x0000001900007220 */ /* 0x020fe20000400000 */
[----:B------:R-:W-:-:S03]  /*1500*/  FSEL R2, R17, RZ, P4 ;  /* 0x000000ff11027208 */ /* 0x000fc60002000000 */
[----:B------:R-:W-:Y:S01]  /*1510*/  FFMA R5, R5, R24, R0 ;  /* 0x0000001805057223 */ /* 0x000fe20000000000 */
[----:B------:R-:W-:-:S03]  /*1520*/  FSEL R0, R7, RZ, P3 ;  /* 0x000000ff07007208 */ /* 0x000fc60001800000 */
[----:B------:R-:W-:Y:S01]  /*1530*/  FFMA R5, R2, R28, R5 ;  /* 0x0000001c02057223 */ /* 0x000fe20000000005 */
[----:B------:R-:W-:-:S03]  /*1540*/  LEA R2, P0, R23, UR6, 0x2 ;  /* 0x0000000617027c11 */ /* 0x000fc6000f8010ff */
[----:B--2---:R-:W-:Y:S01]  /*1550*/  FFMA R5, R0, R3, R5 ;  /* 0x0000000300057223 */ /* 0x004fe20000000005 */
[----:B------:R-:W-:-:S03]  /*1560*/  LEA.HI.X R3, R23, UR7, R4, 0x2, P0 ;  /* 0x0000000717037c11 */ /* 0x000fc600080f1404 */
[----:B------:R-:W-:Y:S01]  /*1570*/  FADD R5, R5, R22 ;  /* 0x0000001605057221 */ /* 0x000fe20000000000 */
[----:B------:R-:W-:Y:S06]  /*1580*/  @P5 EXIT ;  /* 0x000000000000594d */ /* 0x000fec0003800000 */
[----:B------:R-:W-:-:S05]  /*1590*/  LOP3.LUT R5, R5, 0x7fffffff, RZ, 0xc0, !PT ;  /* 0x7fffffff05057812 */ /* 0x000fca00078ec0ff */
[----:B------:R-:W-:Y:S01]  /*15a0*/  STG.E desc[UR4][R2.64], R5 ;  /* 0x0000000502007986 */ /* 0x000fe2000c101904 */
[----:B------:R-:W-:Y:S05]  /*15b0*/  EXIT ;  /* 0x000000000000794d */ /* 0x000fea0003800000 */
.L_x_8:
[----:B------:R-:W-:-:S00]  /*15c0*/  BRA `(.L_x_8) ;  /* 0xfffffffc00fc7947 */ /* 0x000fc0000383ffff */
[----:B------:R-:W-:-:S00]  /*15d0*/  NOP ;  /* 0x0000000000007918 */ /* 0x000fc00000000000 */
        /* <DEDUP_REMOVED lines=10> */
.L_x_9:


//--------------------- .nv.global.init           --------------------------
	.section	.nv.global.init,"aw",@progbits
.nv.global.init:
	.type		assertFunc_7,@object
	.size		assertFunc_7,(assertFunc_3 - assertFunc_7)
assertFunc_7:
        /*0000*/ 	.byte	0x75, 0x6e, 0x6b, 0x6e, 0x6f, 0x77, 0x6e, 0x00
	.type		assertFunc_3,@object
	.size		assertFunc_3,(assertFunc_1 - assertFunc_3)
assertFunc_3:
        /*0008*/ 	.byte	0x75, 0x6e, 0x6b, 0x6e, 0x6f, 0x77, 0x6e, 0x00
	.type		assertFunc_1,@object
	.size		assertFunc_1,(assertFunc_5 - assertFunc_1)
assertFunc_1:
        /*0010*/ 	.byte	0x75, 0x6e, 0x6b, 0x6e, 0x6f, 0x77, 0x6e, 0x00
	.type		assertFunc_5,@object
	.size		assertFunc_5,(assertFunc_6 - assertFunc_5)
assertFunc_5:
        /*0018*/ 	.byte	0x75, 0x6e, 0x6b, 0x6e, 0x6f, 0x77, 0x6e, 0x00
	.type		assertFunc_6,@object
	.size		assertFunc_6,(assertFunc_2 - assertFunc_6)
assertFunc_6:
        /*0020*/ 	.byte	0x75, 0x6e, 0x6b, 0x6e, 0x6f, 0x77, 0x6e, 0x00
	.type		assertFunc_2,@object
	.size		assertFunc_2,(assertFunc_4 - assertFunc_2)
assertFunc_2:
        /*0028*/ 	.byte	0x75, 0x6e, 0x6b, 0x6e, 0x6f, 0x77, 0x6e, 0x00
	.type		assertFunc_4,@object
	.size		assertFunc_4,(assertFunc_0 - assertFunc_4)
assertFunc_4:
        /*0030*/ 	.byte	0x75, 0x6e, 0x6b, 0x6e, 0x6f, 0x77, 0x6e, 0x00
	.type		assertFunc_0,@object
	.size		assertFunc_0,(_$_str - assertFunc_0)
assertFunc_0:
        /*0038*/ 	.byte	0x75, 0x6e, 0x6b, 0x6e, 0x6f, 0x77, 0x6e, 0x00
	.type		_$_str,@object
	.size		_$_str,(assertMessage_5 - _$_str)
_$_str:
        /*0040*/ 	.byte	0x5f, 0x5f, 0x43, 0x55, 0x44, 0x41, 0x5f, 0x46, 0x54, 0x5a, 0x00
	.type		assertMessage_5,@object
	.size		assertMessage_5,(assertMessage_1 - assertMessage_5)
assertMessage_5:
        /*004b*/ 	.byte	0x69, 0x6e, 0x64, 0x65, 0x78, 0x20, 0x6f, 0x75, 0x74, 0x20, 0x6f, 0x66, 0x20, 0x62, 0x6f, 0x75
        /*005b*/ 	.byte	0x6e, 0x64, 0x73, 0x3a, 0x20, 0x30, 0x20, 0x3c, 0x3d, 0x20, 0x74, 0x6d, 0x70, 0x37, 0x32, 0x20
        /*006b*/ 	.byte	0x3c, 0x20, 0x34, 0x00
	.type		assertMessage_1,@object
	.size		assertMessage_1,(assertMessage_7 - assertMessage_1)
assertMessage_1:
        /*006f*/ 	.byte	0x69, 0x6e, 0x64, 0x65, 0x78, 0x20, 0x6f, 0x75, 0x74, 0x20, 0x6f, 0x66, 0x20, 0x62, 0x6f, 0x75
        /*007f*/ 	.byte	0x6e, 0x64, 0x73, 0x3a, 0x20, 0x30, 0x20, 0x3c, 0x3d, 0x20, 0x74, 0x6d, 0x70, 0x33, 0x36, 0x20
        /*008f*/ 	.byte	0x3c, 0x20, 0x34, 0x00
	.type		assertMessage_7,@object
	.size		assertMessage_7,(assertMessage_3 - assertMessage_7)
assertMessage_7:
        /*0093*/ 	.byte	0x69, 0x6e, 0x64, 0x65, 0x78, 0x20, 0x6f, 0x75, 0x74, 0x20, 0x6f, 0x66, 0x20, 0x62, 0x6f, 0x75
        /*00a3*/ 	.byte	0x6e, 0x64, 0x73, 0x3a, 0x20, 0x30, 0x20, 0x3c, 0x3d, 0x20, 0x74, 0x6d, 0x70, 0x38, 0x35, 0x20
        /*00b3*/ 	.byte	0x3c, 0x20, 0x34, 0x00
	.type		assertMessage_3,@object
	.size		assertMessage_3,(assertMessage_4 - assertMessage_3)
assertMessage_3:
        /*00b7*/ 	.byte	0x69, 0x6e, 0x64, 0x65, 0x78, 0x20, 0x6f, 0x75, 0x74, 0x20, 0x6f, 0x66, 0x20, 0x62, 0x6f, 0x75
        /*00c7*/ 	.byte	0x6e, 0x64, 0x73, 0x3a, 0x20, 0x30, 0x20, 0x3c, 0x3d, 0x20, 0x74, 0x6d, 0x70, 0x35, 0x34, 0x20
        /*00d7*/ 	.byte	0x3c, 0x20, 0x34, 0x00
	.type		assertMessage_4,@object
	.size		assertMessage_4,(assertMessage_0 - assertMessage_4)
assertMessage_4:
        /*00db*/ 	.byte	0x69, 0x6e, 0x64, 0x65, 0x78, 0x20, 0x6f, 0x75, 0x74, 0x20, 0x6f, 0x66, 0x20, 0x62, 0x6f, 0x75
        /*00eb*/ 	.byte	0x6e, 0x64, 0x73, 0x3a, 0x20, 0x30, 0x20, 0x3c, 0x3d, 0x20, 0x74, 0x6d, 0x70, 0x36, 0x37, 0x20
        /*00fb*/ 	.byte	0x3c, 0x20, 0x34, 0x00
	.type		assertMessage_0,@object
	.size		assertMessage_0,(assertMessage_2 - assertMessage_0)
assertMessage_0:
        /*00ff*/ 	.byte	0x69, 0x6e, 0x64, 0x65, 0x78, 0x20, 0x6f, 0x75, 0x74, 0x20, 0x6f, 0x66, 0x20, 0x62, 0x6f, 0x75
        /*010f*/ 	.byte	0x6e, 0x64, 0x73, 0x3a, 0x20, 0x30, 0x20, 0x3c, 0x3d, 0x20, 0x74, 0x6d, 0x70, 0x33, 0x30, 0x20
        /*011f*/ 	.byte	0x3c, 0x20, 0x34, 0x00
	.type		assertMessage_2,@object
	.size		assertMessage_2,(assertMessage_6 - assertMessage_2)
assertMessage_2:
        /*0123*/ 	.byte	0x69, 0x6e, 0x64, 0x65, 0x78, 0x20, 0x6f, 0x75, 0x74, 0x20, 0x6f, 0x66, 0x20, 0x62, 0x6f, 0x75
        /*0133*/ 	.byte	0x6e, 0x64, 0x73, 0x3a, 0x20, 0x30, 0x20, 0x3c, 0x3d, 0x20, 0x74, 0x6d, 0x70, 0x34, 0x38, 0x20
        /*0143*/ 	.byte	0x3c, 0x20, 0x34, 0x00
	.type		assertMessage_6,@object
	.size		assertMessage_6,(assertFile_2 - assertMessage_6)
assertMessage_6:
        /*0147*/ 	.byte	0x69, 0x6e, 0x64, 0x65, 0x78, 0x20, 0x6f, 0x75, 0x74, 0x20, 0x6f, 0x66, 0x20, 0x62, 0x6f, 0x75
        /*0157*/ 	.byte	0x6e, 0x64, 0x73, 0x3a, 0x20, 0x30, 0x20, 0x3c, 0x3d, 0x20, 0x74, 0x6d, 0x70, 0x38, 0x30, 0x20
        /*0167*/ 	.byte	0x3c, 0x20, 0x34, 0x00
	.type		assertFile_2,@object
	.size		assertFile_2,(assertFile_6 - assertFile_2)
assertFile_2:
        /*016b*/ 	.byte	0x69, 0x6e, 0x64, 0x75, 0x63, 0x74, 0x6f, 0x72, 0x5f, 0x63, 0x61, 0x63, 0x68, 0x65, 0x2f, 0x6f
        /*017b*/ 	.byte	0x65, 0x2f, 0x63, 0x6f, 0x65, 0x34, 0x6e, 0x70, 0x72, 0x78, 0x74, 0x37, 0x69, 0x65, 0x6f, 0x79
        /*018b*/ 	.byte	0x76, 0x79, 0x79, 0x77, 0x69, 0x70, 0x7a, 0x70, 0x37, 0x63, 0x73, 0x67, 0x6c, 0x68, 0x62, 0x78
        /*019b*/ 	.byte	0x33, 0x68, 0x37, 0x65, 0x65, 0x64, 0x6b, 0x77, 0x73, 0x34, 0x6f, 0x6f, 0x34, 0x74, 0x6e, 0x6e
        /*01ab*/ 	.byte	0x62, 0x68, 0x66, 0x75, 0x65, 0x6f, 0x2e, 0x70, 0x79, 0x00
	.type		assertFile_6,@object
	.size		assertFile_6,(assertFile_4 - assertFile_6)
assertFile_6:
        /*01b5*/ 	.byte	0x69, 0x6e, 0x64, 0x75, 0x63, 0x74, 0x6f, 0x72, 0x5f, 0x63, 0x61, 0x63, 0x68, 0x65, 0x2f, 0x6f
        /*01c5*/ 	.byte	0x65, 0x2f, 0x63, 0x6f, 0x65, 0x34, 0x6e, 0x70, 0x72, 0x78, 0x74, 0x37, 0x69, 0x65, 0x6f, 0x79
        /*01d5*/ 	.byte	0x76, 0x79, 0x79, 0x77, 0x69, 0x70, 0x7a, 0x70, 0x37, 0x63, 0x73, 0x67, 0x6c, 0x68, 0x62, 0x78
        /*01e5*/ 	.byte	0x33, 0x68, 0x37, 0x65, 0x65, 0x64, 0x6b, 0x77, 0x73, 0x34, 0x6f, 0x6f, 0x34, 0x74, 0x6e, 0x6e
        /*01f5*/ 	.byte	0x62, 0x68, 0x66, 0x75, 0x65, 0x6f, 0x2e, 0x70, 0x79, 0x00
	.type		assertFile_4,@object
	.size		assertFile_4,(assertFile_0 - assertFile_4)
assertFile_4:
        /*01ff*/ 	.byte	0x69, 0x6e, 0x64, 0x75, 0x63, 0x74, 0x6f, 0x72, 0x5f, 0x63, 0x61, 0x63, 0x68, 0x65, 0x2f, 0x6f
        /*020f*/ 	.byte	0x65, 0x2f, 0x63, 0x6f, 0x65, 0x34, 0x6e, 0x70, 0x72, 0x78, 0x74, 0x37, 0x69, 0x65, 0x6f, 0x79
        /*021f*/ 	.byte	0x76, 0x79, 0x79, 0x77, 0x69, 0x70, 0x7a, 0x70, 0x37, 0x63, 0x73, 0x67, 0x6c, 0x68, 0x62, 0x78
        /*022f*/ 	.byte	0x33, 0x68, 0x37, 0x65, 0x65, 0x64, 0x6b, 0x77, 0x73, 0x34, 0x6f, 0x6f, 0x34, 0x74, 0x6e, 0x6e
        /*023f*/ 	.byte	0x62, 0x68, 0x66, 0x75, 0x65, 0x6f, 0x2e, 0x70, 0x79, 0x00
	.type		assertFile_0,@object
	.size		assertFile_0,(assertFile_1 - assertFile_0)
assertFile_0:
        /*0249*/ 	.byte	0x69, 0x6e, 0x64, 0x75, 0x63, 0x74, 0x6f, 0x72, 0x5f, 0x63, 0x61, 0x63, 0x68, 0x65, 0x2f, 0x6f
        /*0259*/ 	.byte	0x65, 0x2f, 0x63, 0x6f, 0x65, 0x34, 0x6e, 0x70, 0x72, 0x78, 0x74, 0x37, 0x69, 0x65, 0x6f, 0x79
        /*0269*/ 	.byte	0x76, 0x79, 0x79, 0x77, 0x69, 0x70, 0x7a, 0x70, 0x37, 0x63, 0x73, 0x67, 0x6c, 0x68, 0x62, 0x78
        /*0279*/ 	.byte	0x33, 0x68, 0x37, 0x65, 0x65, 0x64, 0x6b, 0x77, 0x73, 0x34, 0x6f, 0x6f, 0x34, 0x74, 0x6e, 0x6e
        /*0289*/ 	.byte	0x62, 0x68, 0x66, 0x75, 0x65, 0x6f, 0x2e, 0x70, 0x79, 0x00
	.type		assertFile_1,@object
	.size		assertFile_1,(assertFile_5 - assertFile_1)
assertFile_1:
        /*0293*/ 	.byte	0x69, 0x6e, 0x64, 0x75, 0x63, 0x74, 0x6f, 0x72, 0x5f, 0x63, 0x61, 0x63, 0x68, 0x65, 0x2f, 0x6f
        /*02a3*/ 	.byte	0x65, 0x2f, 0x63, 0x6f, 0x65, 0x34, 0x6e, 0x70, 0x72, 0x78, 0x74, 0x37, 0x69, 0x65, 0x6f, 0x79
        /*02b3*/ 	.byte	0x76, 0x79, 0x79, 0x77, 0x69, 0x70, 0x7a, 0x70, 0x37, 0x63, 0x73, 0x67, 0x6c, 0x68, 0x62, 0x78
        /*02c3*/ 	.byte	0x33, 0x68, 0x37, 0x65, 0x65, 0x64, 0x6b, 0x77, 0x73, 0x34, 0x6f, 0x6f, 0x34, 0x74, 0x6e, 0x6e
        /*02d3*/ 	.byte	0x62, 0x68, 0x66, 0x75, 0x65, 0x6f, 0x2e, 0x70, 0x79, 0x00
	.type		assertFile_5,@object
	.size		assertFile_5,(assertFile_7 - assertFile_5)
assertFile_5:
        /*02dd*/ 	.byte	0x69, 0x6e, 0x64, 0x75, 0x63, 0x74, 0x6f, 0x72, 0x5f, 0x63, 0x61, 0x63, 0x68, 0x65, 0x2f, 0x6f
        /*02ed*/ 	.byte	0x65, 0x2f, 0x63, 0x6f, 0x65, 0x34, 0x6e, 0x70, 0x72, 0x78, 0x74, 0x37, 0x69, 0x65, 0x6f, 0x79
        /*02fd*/ 	.byte	0x76, 0x79, 0x79, 0x77, 0x69, 0x70, 0x7a, 0x70, 0x37, 0x63, 0x73, 0x67, 0x6c, 0x68, 0x62, 0x78
        /*030d*/ 	.byte	0x33, 0x68, 0x37, 0x65, 0x65, 0x64, 0x6b, 0x77, 0x73, 0x34, 0x6f, 0x6f, 0x34, 0x74, 0x6e, 0x6e
        /*031d*/ 	.byte	0x62, 0x68, 0x66, 0x75, 0x65, 0x6f, 0x2e, 0x70, 0x79, 0x00
	.type		assertFile_7,@object
	.size		assertFile_7,(assertFile_3 - assertFile_7)
assertFile_7:
        /*0327*/ 	.byte	0x69, 0x6e, 0x64, 0x75, 0x63, 0x74, 0x6f, 0x72, 0x5f, 0x63, 0x61, 0x63, 0x68, 0x65, 0x2f, 0x6f
        /*0337*/ 	.byte	0x65, 0x2f, 0x63, 0x6f, 0x65, 0x34, 0x6e, 0x70, 0x72, 0x78, 0x74, 0x37, 0x69, 0x65, 0x6f, 0x79
        /*0347*/ 	.byte	0x76, 0x79, 0x79, 0x77, 0x69, 0x70, 0x7a, 0x70, 0x37, 0x63, 0x73, 0x67, 0x6c, 0x68, 0x62, 0x78
        /*0357*/ 	.byte	0x33, 0x68, 0x37, 0x65, 0x65, 0x64, 0x6b, 0x77, 0x73, 0x34, 0x6f, 0x6f, 0x34, 0x74, 0x6e, 0x6e
        /*0367*/ 	.byte	0x62, 0x68, 0x66, 0x75, 0x65, 0x6f, 0x2e, 0x70, 0x79, 0x00
	.type		assertFile_3,@object
	.size		assertFile_3,(.L_13 - assertFile_3)
assertFile_3:
        /*0371*/ 	.byte	0x69, 0x6e, 0x64, 0x75, 0x63, 0x74, 0x6f, 0x72, 0x5f, 0x63, 0x61, 0x63, 0x68, 0x65, 0x2f, 0x6f
        /*0381*/ 	.byte	0x65, 0x2f, 0x63, 0x6f, 0x65, 0x34, 0x6e, 0x70, 0x72, 0x78, 0x74, 0x37, 0x69, 0x65, 0x6f, 0x79
        /*0391*/ 	.byte	0x76, 0x79, 0x79, 0x77, 0x69, 0x70, 0x7a, 0x70, 0x37, 0x63, 0x73, 0x67, 0x6c, 0x68, 0x62, 0x78
        /*03a1*/ 	.byte	0x33, 0x68, 0x37, 0x65, 0x65, 0x64, 0x6b, 0x77, 0x73, 0x34, 0x6f, 0x6f, 0x34, 0x74, 0x6e, 0x6e
        /*03b1*/ 	.byte	0x62, 0x68, 0x66, 0x75, 0x65, 0x6f, 0x2e, 0x70, 0x79, 0x00
.L_13:


//--------------------- .nv.constant0.triton_poi_fused_abs_add_grid_sampler_2d_1 --------------------------
	.section	.nv.constant0.triton_poi_fused_abs_add_grid_sampler_2d_1,"a",@progbits
	.sectionflags	@""
	.align	4
.nv.constant0.triton_poi_fused_abs_add_grid_sampler_2d_1:
	.zero		564


//--------------------- SYMBOLS --------------------------

	.type		__assertfail,@function
